//
// Generated by NVIDIA NVVM Compiler
//
// Compiler Build ID: CL-36424714
// Cuda compilation tools, release 13.0, V13.0.88
// Based on NVVM 20.0.0
//

.version 9.0
.target sm_100
.address_size 64

	// .globl	_Z17block_perf_kernelPfi

.visible .entry _Z17block_perf_kernelPfi(
	.param .u64 .ptr .align 1 _Z17block_perf_kernelPfi_param_0,
	.param .u32 _Z17block_perf_kernelPfi_param_1
)
{
	.reg .pred 	%p<3>;
	.reg .b32 	%r<6>;
	.reg .b32 	%f<30>;
	.reg .b64 	%rd<13>;

	ld.param.u64 	%rd5, [_Z17block_perf_kernelPfi_param_0];
	ld.param.u32 	%r2, [_Z17block_perf_kernelPfi_param_1];
	mov.u32 	%r3, %ctaid.x;
	mul.lo.s32 	%r1, %r2, %r3;
	mov.f32 	%f29, 0f3F800000;
	mov.b64 	%rd11, 1000;
$L__BB0_1:
	fma.rn.f32 	%f6, %f29, 0f3D4CCCCD, %f29;
	fma.rn.f32 	%f7, %f6, 0f3D4CCCCD, %f6;
	fma.rn.f32 	%f8, %f7, 0f3D4CCCCD, %f7;
	fma.rn.f32 	%f9, %f8, 0f3D4CCCCD, %f8;
	fma.rn.f32 	%f10, %f9, 0f3D4CCCCD, %f9;
	fma.rn.f32 	%f11, %f10, 0f3D4CCCCD, %f10;
	fma.rn.f32 	%f12, %f11, 0f3D4CCCCD, %f11;
	fma.rn.f32 	%f29, %f12, 0f3D4CCCCD, %f12;
	add.s64 	%rd11, %rd11, -8;
	setp.ne.s64 	%p1, %rd11, 0;
	@%p1 bra 	$L__BB0_1;
	mov.b64 	%rd12, 1000;
$L__BB0_3:
	mul.f32 	%f13, %f29, 0f3E4CCCCD;
	sub.f32 	%f14, %f29, %f13;
	mul.f32 	%f15, %f14, 0f3E4CCCCD;
	sub.f32 	%f16, %f14, %f15;
	mul.f32 	%f17, %f16, 0f3E4CCCCD;
	sub.f32 	%f18, %f16, %f17;
	mul.f32 	%f19, %f18, 0f3E4CCCCD;
	sub.f32 	%f20, %f18, %f19;
	mul.f32 	%f21, %f20, 0f3E4CCCCD;
	sub.f32 	%f22, %f20, %f21;
	mul.f32 	%f23, %f22, 0f3E4CCCCD;
	sub.f32 	%f24, %f22, %f23;
	mul.f32 	%f25, %f24, 0f3E4CCCCD;
	sub.f32 	%f26, %f24, %f25;
	mul.f32 	%f27, %f26, 0f3E4CCCCD;
	sub.f32 	%f29, %f26, %f27;
	add.s64 	%rd12, %rd12, -8;
	setp.ne.s64 	%p2, %rd12, 0;
	@%p2 bra 	$L__BB0_3;
	cvta.to.global.u64 	%rd8, %rd5;
	mov.u32 	%r4, %tid.x;
	add.s32 	%r5, %r1, %r4;
	mul.wide.s32 	%rd9, %r5, 4;
	add.s64 	%rd10, %rd8, %rd9;
	st.global.f32 	[%rd10], %f29;
	ret;

}


// ===== COMPILED SASS (sm_100) =====

	.target	sm_100

	.elftype	@"ET_EXEC"


//--------------------- .note.nv.tkinfo           --------------------------
	.section	.note.nv.tkinfo,"",@"SHT_NOTE"
	.sectionflags	@"SHF_NOTE_NV_TKINFO"
	.tkinfo
        /*0018*/ 	.word	0x00000002
        /*0030*/ 	.string	""
        /*0030*/ 	.string	"ptxas"
        /*0030*/ 	.string	"Cuda compilation tools, release 13.0, V13.0.88"
        /*0030*/ 	.string	"Build cuda_13.0.r13.0/compiler.36424714_0"
        /*0030*/ 	.string	"-arch sm_100 -m 64 "



//--------------------- .note.nv.cuinfo           --------------------------
	.section	.note.nv.cuinfo,"",@"SHT_NOTE"
	.sectionflags	@"SHF_NOTE_NV_CUINFO"
        /*0018*/ 	.short	0x0002
        /*001a*/ 	.short	0x0064
        /*001c*/ 	.short	0x0082
	.zero		2


//--------------------- .nv.info                  --------------------------
	.section	.nv.info,"",@"SHT_CUDA_INFO"
	.align	4


	//----- nvinfo : EIATTR_REGCOUNT
	.align		4
        /*0000*/ 	.byte	0x04, 0x2f
        /*0002*/ 	.short	(.L_1 - .L_0)
	.align		4
.L_0:
        /*0004*/ 	.word	index@(_Z17block_perf_kernelPfi)
        /*0008*/ 	.word	0x0000000a


	//----- nvinfo : EIATTR_FRAME_SIZE
	.align		4
.L_1:
        /*000c*/ 	.byte	0x04, 0x11
        /*000e*/ 	.short	(.L_3 - .L_2)
	.align		4
.L_2:
        /*0010*/ 	.word	index@(_Z17block_perf_kernelPfi)
        /*0014*/ 	.word	0x00000000


	//----- nvinfo : EIATTR_MIN_STACK_SIZE
	.align		4
.L_3:
        /*0018*/ 	.byte	0x04, 0x12
        /*001a*/ 	.short	(.L_5 - .L_4)
	.align		4
.L_4:
        /*001c*/ 	.word	index@(_Z17block_perf_kernelPfi)
        /*0020*/ 	.word	0x00000000
.L_5:


//--------------------- .nv.compat                --------------------------
	.section	.nv.compat,"",@"SHT_CUDA_COMPAT_INFO"
	.align	4
        /*0000*/ 	.byte	0x02, 0x09, 0x00, 0x00, 0x02, 0x02, 0x01, 0x00, 0x02, 0x05, 0x05, 0x00, 0x03, 0x07, 0x01, 0x01
        /*0010*/ 	.byte	0x02, 0x03, 0x00, 0x00, 0x02, 0x06, 0x01, 0x00, 0x04, 0x0b, 0x08, 0x00, 0x09, 0x00, 0x00, 0x00
        /*0020*/ 	.byte	0x00, 0x00, 0x00, 0x00


//--------------------- .nv.info._Z17block_perf_kernelPfi --------------------------
	.section	.nv.info._Z17block_perf_kernelPfi,"",@"SHT_CUDA_INFO"
	.sectionflags	@""
	.align	4


	//----- nvinfo : EIATTR_CUDA_API_VERSION
	.align		4
        /*0000*/ 	.byte	0x04, 0x37
        /*0002*/ 	.short	(.L_7 - .L_6)
.L_6:
        /*0004*/ 	.word	0x00000082


	//----- nvinfo : EIATTR_KPARAM_INFO
	.align		4
.L_7:
        /*0008*/ 	.byte	0x04, 0x17
        /*000a*/ 	.short	(.L_9 - .L_8)
.L_8:
        /*000c*/ 	.word	0x00000000
        /*0010*/ 	.short	0x0001
        /*0012*/ 	.short	0x0008
        /*0014*/ 	.byte	0x00, 0xf0, 0x11, 0x00


	//----- nvinfo : EIATTR_KPARAM_INFO
	.align		4
.L_9:
        /*0018*/ 	.byte	0x04, 0x17
        /*001a*/ 	.short	(.L_11 - .L_10)
.L_10:
        /*001c*/ 	.word	0x00000000
        /*0020*/ 	.short	0x0000
        /*0022*/ 	.short	0x0000
        /*0024*/ 	.byte	0x00, 0xf5, 0x21, 0x00


	//----- nvinfo : EIATTR_SPARSE_MMA_MASK
	.align		4
.L_11:
        /*0028*/ 	.byte	0x03, 0x50
        /*002a*/ 	.short	0x0000


	//----- nvinfo : EIATTR_MAXREG_COUNT
	.align		4
        /*002c*/ 	.byte	0x03, 0x1b
        /*002e*/ 	.short	0x00ff


	//----- nvinfo : EIATTR_MERCURY_ISA_VERSION
	.align		4
        /*0030*/ 	.byte	0x03, 0x5f
        /*0032*/ 	.short	0x0101


	//----- nvinfo : EIATTR_VRC_CTA_INIT_COUNT
	.align		4
        /*0034*/ 	.byte	0x02, 0x4a
	.zero		1
	.zero		1


	//----- nvinfo : EIATTR_EXIT_INSTR_OFFSETS
	.align		4
        /*0038*/ 	.byte	0x04, 0x1c
        /*003a*/ 	.short	(.L_13 - .L_12)


	//   ....[0]....
.L_12:
        /*003c*/ 	.word	0x000049a0


	//----- nvinfo : EIATTR_CBANK_PARAM_SIZE
	.align		4
.L_13:
        /*0040*/ 	.byte	0x03, 0x19
        /*0042*/ 	.short	0x000c


	//----- nvinfo : EIATTR_PARAM_CBANK
	.align		4
        /*0044*/ 	.byte	0x04, 0x0a
        /*0046*/ 	.short	(.L_15 - .L_14)
	.align		4
.L_14:
        /*0048*/ 	.word	index@(.nv.constant0._Z17block_perf_kernelPfi)
        /*004c*/ 	.short	0x0380
        /*004e*/ 	.short	0x000c


	//----- nvinfo : EIATTR_SW_WAR
	.align		4
.L_15:
        /*0050*/ 	.byte	0x04, 0x36
        /*0052*/ 	.short	(.L_17 - .L_16)
.L_16:
        /*0054*/ 	.word	0x00000008
.L_17:


//--------------------- .nv.callgraph             --------------------------
	.section	.nv.callgraph,"",@"SHT_CUDA_CALLGRAPH"
	.align	4
	.sectionentsize	8
	.align		4
        /*0000*/ 	.word	0x00000000
	.align		4
        /*0004*/ 	.word	0xffffffff
	.align		4
        /*0008*/ 	.word	0x00000000
	.align		4
        /*000c*/ 	.word	0xfffffffe
	.align		4
        /*0010*/ 	.word	0x00000000
	.align		4
        /*0014*/ 	.word	0xfffffffd
	.align		4
        /*0018*/ 	.word	0x00000000
	.align		4
        /*001c*/ 	.word	0xfffffffc


//--------------------- .text._Z17block_perf_kernelPfi --------------------------
	.section	.text._Z17block_perf_kernelPfi,"ax",@progbits
	.align	128
        .global         _Z17block_perf_kernelPfi
        .type           _Z17block_perf_kernelPfi,@function
        .size           _Z17block_perf_kernelPfi,(.L_x_2 - _Z17block_perf_kernelPfi)
        .other          _Z17block_perf_kernelPfi,@"STO_CUDA_ENTRY STV_DEFAULT"
_Z17block_perf_kernelPfi:
.text._Z17block_perf_kernelPfi:
[----:B------:R-:W-:Y:S01]  /*0000*/  LDC R1, c[0x0][0x37c] ;  /* 0x0000df00ff017b82 */ /* 0x000fe20000000800 */
[----:B------:R-:W-:Y:S01]  /*0010*/  HFMA2 R0, -RZ, RZ, 1.32421875, -19.203125 ;  /* 0x3d4ccccdff007431 */ /* 0x000fe200000001ff */
[----:B------:R-:W-:-:S06]  /*0020*/  MOV R3, 0x3f800000 ;  /* 0x3f80000000037802 */ /* 0x000fcc0000000f00 */
[----:B------:R-:W0:Y:S01]  /*0030*/  S2UR UR5, SR_CTAID.X ;  /* 0x00000000000579c3 */ /* 0x000e220000002500 */
[----:B------:R-:W1:Y:S01]  /*0040*/  LDCU.64 UR6, c[0x0][0x358] ;  /* 0x00006b00ff0677ac */ /* 0x000e620008000a00 */
[----:B------:R-:W-:Y:S01]  /*0050*/  UMOV UR8, 0x3c0 ;  /* 0x000003c000087882 */ /* 0x000fe20000000000 */
[----:B------:R-:W-:Y:S01]  /*0060*/  UMOV UR4, URZ ;  /* 0x000000ff00047c82 */ /* 0x000fe20008000000 */
[----:B------:R-:W-:-:S04]  /*0070*/  FFMA R0, R0, R3, 1 ;  /* 0x3f80000000007423 */ /* 0x000fc80000000003 */
[----:B------:R-:W-:-:S04]  /*0080*/  FFMA R0, R0, 0.050000000745058059692, R0 ;  /* 0x3d4ccccd00007823 */ /* 0x000fc80000000000 */
        /* <DEDUP_REMOVED lines=998> */
[----:B------:R-:W-:-:S04]  /*3ef0*/  FFMA R0, R0, -0.20000000298023223877, R0 ;  /* 0xbe4ccccd00007823 */ /* 0x000fc80000000000 */
        /* <DEDUP_REMOVED lines=38> */
[----:B01----:R-:W-:-:S07]  /*4160*/  FFMA R5, R0, -0.20000000298023223877, R0 ;  /* 0xbe4ccccd00057823 */ /* 0x003fce0000000000 */
.L_x_0:
[----:B------:R-:W-:Y:S01]  /*4170*/  FFMA R5, R5, -0.20000000298023223877, R5 ;  /* 0xbe4ccccd05057823 */ /* 0x000fe20000000005 */
[----:B------:R-:W-:-:S03]  /*4180*/  UIADD3 UR8, UP0, UPT, UR8, -0x78, URZ ;  /* 0xffffff8808087890 */ /* 0x000fc6000ff1e0ff */
[----:B------:R-:W-:Y:S01]  /*4190*/  FFMA R5, R5, -0.20000000298023223877, R5 ;  /* 0xbe4ccccd05057823 */ /* 0x000fe20000000005 */
[----:B------:R-:W-:Y:S02]  /*41a0*/  UIADD3.X UR4, UPT, UPT, UR4, -0x1, URZ, UP0, !UPT ;  /* 0xffffffff04047890 */ /* 0x000fe400087fe4ff */
[----:B------:R-:W-:Y:S01]  /*41b0*/  UISETP.NE.U32.AND UP0, UPT, UR8, URZ, UPT ;  /* 0x000000ff0800728c */ /* 0x000fe2000bf05070 */
[----:B------:R-:W-:-:S03]  /*41c0*/  FFMA R5, R5, -0.20000000298023223877, R5 ;  /* 0xbe4ccccd05057823 */ /* 0x000fc60000000005 */
[----:B------:R-:W-:Y:S01]  /*41d0*/  UISETP.NE.AND.EX UP0, UPT, UR4, URZ, UPT, UP0 ;  /* 0x000000ff0400728c */ /* 0x000fe2000bf05300 */
        /* <DEDUP_REMOVED lines=116> */
[----:B------:R-:W-:Y:S01]  /*4920*/  FFMA R5, R0, -0.20000000298023223877, R0 ;  /* 0xbe4ccccd00057823 */ /* 0x000fe20000000000 */
[----:B------:R-:W-:Y:S06]  /*4930*/  BRA.U UP0, `(.L_x_0) ;  /* 0xfffffff9000c7547 */ /* 0x000fec000b83ffff */
[----:B------:R-:W0:Y:S01]  /*4940*/  S2R R7, SR_TID.X ;  /* 0x0000000000077919 */ /* 0x000e220000002100 */
[----:B------:R-:W0:Y:S08]  /*4950*/  LDC R0, c[0x0][0x388] ;  /* 0x0000e200ff007b82 */ /* 0x000e300000000800 */
[----:B------:R-:W1:Y:S01]  /*4960*/  LDC.64 R2, c[0x0][0x380] ;  /* 0x0000e000ff027b82 */ /* 0x000e620000000a00 */
[----:B0-----:R-:W-:-:S04]  /*4970*/  IMAD R7, R0, UR5, R7 ;  /* 0x0000000500077c24 */ /* 0x001fc8000f8e0207 */
[----:B-1----:R-:W-:-:S05]  /*4980*/  IMAD.WIDE R2, R7, 0x4, R2 ;  /* 0x0000000407027825 */ /* 0x002fca00078e0202 */
[----:B------:R-:W-:Y:S01]  /*4990*/  STG.E desc[UR6][R2.64], R5 ;  /* 0x0000000502007986 */ /* 0x000fe2000c101906 */
[----:B------:R-:W-:Y:S05]  /*49a0*/  EXIT ;  /* 0x000000000000794d */ /* 0x000fea0003800000 */
.L_x_1:
[----:B------:R-:W-:-:S00]  /*49b0*/  BRA `(.L_x_1) ;  /* 0xfffffffc00fc7947 */ /* 0x000fc0000383ffff */
[----:B------:R-:W-:-:S00]  /*49c0*/  NOP ;  /* 0x0000000000007918 */ /* 0x000fc00000000000 */
        /* <DEDUP_REMOVED lines=11> */
.L_x_2:


//--------------------- .nv.shared.reserved.0     --------------------------
	.section	.nv.shared.reserved.0,"aw",@nobits
	.weak		__nv_reservedSMEM_offset_0_alias
	.size		__nv_reservedSMEM_offset_0_alias, 0, 64
	.other		__nv_reservedSMEM_offset_0_alias,@"STO_CUDA_RESERVED_SHARED STV_DEFAULT"
__nv_reservedSMEM_offset_0_alias:
	.zero		0
	.zero		64


//--------------------- .nv.constant0._Z17block_perf_kernelPfi --------------------------
	.section	.nv.constant0._Z17block_perf_kernelPfi,"a",@progbits
	.sectionflags	@""
	.align	4
.nv.constant0._Z17block_perf_kernelPfi:
	.zero		908


//--------------------- SYMBOLS --------------------------

	.type		.nv.reservedSmem.offset0,@object
	.size		.nv.reservedSmem.offset0,0x4
